	.headerflags	@"EF_CUDA_TEXMODE_UNIFIED EF_CUDA_64BIT_ADDRESS EF_CUDA_ACCELERATORS EF_CUDA_SM90 EF_CUDA_VIRTUAL_SM(EF_CUDA_SM90)"
	.elftype	@"ET_EXEC"


//--------------------- .nv.info                  --------------------------
	.section	.nv.info,"",@"SHT_CUDA_INFO"
	.align	4


	//----- nvinfo : EIATTR_REGCOUNT
	.align		4
        /*0000*/ 	.byte	0x04, 0x2f
        /*0002*/ 	.short	(.L_2 - .L_1)
	.align		4
.L_1:
        /*0004*/ 	.word	index@(triton_per_fused__native_batch_norm_legit_native_batch_norm_backward_2)
        /*0008*/ 	.word	0x00000017


	//----- nvinfo : EIATTR_MIN_STACK_SIZE
	.align		4
.L_2:
        /*000c*/ 	.byte	0x04, 0x12
        /*000e*/ 	.short	(.L_4 - .L_3)
	.align		4
.L_3:
        /*0010*/ 	.word	index@(triton_per_fused__native_batch_norm_legit_native_batch_norm_backward_2)
        /*0014*/ 	.word	0x00000000


	//----- nvinfo : EIATTR_FRAME_SIZE
	.align		4
.L_4:
        /*0018*/ 	.byte	0x04, 0x11
        /*001a*/ 	.short	(.L_6 - .L_5)
	.align		4
.L_5:
        /*001c*/ 	.word	index@(triton_per_fused__native_batch_norm_legit_native_batch_norm_backward_2)
        /*0020*/ 	.word	0x00000000


	//----- nvinfo : EIATTR_MIN_STACK_SIZE
	.align		4
.L_6:
        /*0024*/ 	.byte	0x04, 0x12
        /*0026*/ 	.short	(.L_8 - .L_7)
	.align		4
.L_7:
        /*0028*/ 	.word	index@(triton_per_fused__native_batch_norm_legit_native_batch_norm_backward_2)
        /*002c*/ 	.word	0x00000000
.L_8:


//--------------------- .nv.info.triton_per_fused__native_batch_norm_legit_native_batch_norm_backward_2 --------------------------
	.section	.nv.info.triton_per_fused__native_batch_norm_legit_native_batch_norm_backward_2,"",@"SHT_CUDA_INFO"
	.sectionflags	@""
	.align	4


	//----- nvinfo : EIATTR_CUDA_API_VERSION
	.align		4
        /*0000*/ 	.byte	0x04, 0x37
        /*0002*/ 	.short	(.L_10 - .L_9)
.L_9:
        /*0004*/ 	.word	0x0000007c


	//----- nvinfo : EIATTR_KPARAM_INFO
	.align		4
.L_10:
        /*0008*/ 	.byte	0x04, 0x17
        /*000a*/ 	.short	(.L_12 - .L_11)
.L_11:
        /*000c*/ 	.word	0x00000000
        /*0010*/ 	.short	0x0006
        /*0012*/ 	.short	0x002c
        /*0014*/ 	.byte	0x00, 0xf0, 0x11, 0x00


	//----- nvinfo : EIATTR_KPARAM_INFO
	.align		4
.L_12:
        /*0018*/ 	.byte	0x04, 0x17
        /*001a*/ 	.short	(.L_14 - .L_13)
.L_13:
        /*001c*/ 	.word	0x00000000
        /*0020*/ 	.short	0x0005
        /*0022*/ 	.short	0x0028
        /*0024*/ 	.byte	0x00, 0xf0, 0x11, 0x00


	//----- nvinfo : EIATTR_KPARAM_INFO
	.align		4
.L_14:
        /*0028*/ 	.byte	0x04, 0x17
        /*002a*/ 	.short	(.L_16 - .L_15)
.L_15:
        /*002c*/ 	.word	0x00000000
        /*0030*/ 	.short	0x0004
        /*0032*/ 	.short	0x0020
        /*0034*/ 	.byte	0x00, 0xf4, 0x21, 0x00


	//----- nvinfo : EIATTR_KPARAM_INFO
	.align		4
.L_16:
        /*0038*/ 	.byte	0x04, 0x17
        /*003a*/ 	.short	(.L_18 - .L_17)
.L_17:
        /*003c*/ 	.word	0x00000000
        /*0040*/ 	.short	0x0003
        /*0042*/ 	.short	0x0018
        /*0044*/ 	.byte	0x00, 0xf4, 0x21, 0x00


	//----- nvinfo : EIATTR_KPARAM_INFO
	.align		4
.L_18:
        /*0048*/ 	.byte	0x04, 0x17
        /*004a*/ 	.short	(.L_20 - .L_19)
.L_19:
        /*004c*/ 	.word	0x00000000
        /*0050*/ 	.short	0x0002
        /*0052*/ 	.short	0x0010
        /*0054*/ 	.byte	0x00, 0xf4, 0x21, 0x00


	//----- nvinfo : EIATTR_KPARAM_INFO
	.align		4
.L_20:
        /*0058*/ 	.byte	0x04, 0x17
        /*005a*/ 	.short	(.L_22 - .L_21)
.L_21:
        /*005c*/ 	.word	0x00000000
        /*0060*/ 	.short	0x0001
        /*0062*/ 	.short	0x0008
        /*0064*/ 	.byte	0x00, 0xf4, 0x21, 0x00


	//----- nvinfo : EIATTR_KPARAM_INFO
	.align		4
.L_22:
        /*0068*/ 	.byte	0x04, 0x17
        /*006a*/ 	.short	(.L_24 - .L_23)
.L_23:
        /*006c*/ 	.word	0x00000000
        /*0070*/ 	.short	0x0000
        /*0072*/ 	.short	0x0000
        /*0074*/ 	.byte	0x00, 0xf4, 0x21, 0x00


	//----- nvinfo : EIATTR_SPARSE_MMA_MASK
	.align		4
.L_24:
        /*0078*/ 	.byte	0x03, 0x50
        /*007a*/ 	.short	0x0000


	//----- nvinfo : EIATTR_MAXREG_COUNT
	.align		4
        /*007c*/ 	.byte	0x03, 0x1b
        /*007e*/ 	.short	0x00ff


	//----- nvinfo : EIATTR_COOP_GROUP_MASK_REGIDS
	.align		4
        /*0080*/ 	.byte	0x04, 0x29
        /*0082*/ 	.short	(.L_26 - .L_25)


	//   ....[0]....
.L_25:
        /*0084*/ 	.word	0xffffffff


	//   ....[1]....
        /*0088*/ 	.word	0xffffffff


	//   ....[2]....
        /*008c*/ 	.word	0xffffffff


	//   ....[3]....
        /*0090*/ 	.word	0xffffffff


	//   ....[4]....
        /*0094*/ 	.word	0xffffffff


	//   ....[5]....
        /*0098*/ 	.word	0xffffffff


	//   ....[6]....
        /*009c*/ 	.word	0xffffffff


	//   ....[7]....
        /*00a0*/ 	.word	0xffffffff


	//   ....[8]....
        /*00a4*/ 	.word	0xffffffff


	//   ....[9]....
        /*00a8*/ 	.word	0xffffffff


	//   ....[10]....
        /*00ac*/ 	.word	0xffffffff


	//   ....[11]....
        /*00b0*/ 	.word	0xffffffff


	//----- nvinfo : EIATTR_COOP_GROUP_INSTR_OFFSETS
	.align		4
.L_26:
        /*00b4*/ 	.byte	0x04, 0x28
        /*00b6*/ 	.short	(.L_28 - .L_27)


	//   ....[0]....
.L_27:
        /*00b8*/ 	.word	0x000001a0


	//   ....[1]....
        /*00bc*/ 	.word	0x000001c0


	//   ....[2]....
        /*00c0*/ 	.word	0x000001e0


	//   ....[3]....
        /*00c4*/ 	.word	0x00000200


	//   ....[4]....
        /*00c8*/ 	.word	0x00000290


	//   ....[5]....
        /*00cc*/ 	.word	0x000002b0


	//   ....[6]....
        /*00d0*/ 	.word	0x000002f0


	//   ....[7]....
        /*00d4*/ 	.word	0x00000300


	//   ....[8]....
        /*00d8*/ 	.word	0x00000330


	//   ....[9]....
        /*00dc*/ 	.word	0x00000350


	//   ....[10]....
        /*00e0*/ 	.word	0x000003a0


	//   ....[11]....
        /*00e4*/ 	.word	0x000003b0


	//----- nvinfo : EIATTR_EXIT_INSTR_OFFSETS
	.align		4
.L_28:
        /*00e8*/ 	.byte	0x04, 0x1c
        /*00ea*/ 	.short	(.L_30 - .L_29)


	//   ....[0]....
.L_29:
        /*00ec*/ 	.word	0x00000470


	//   ....[1]....
        /*00f0*/ 	.word	0x00000490


	//----- nvinfo : EIATTR_REQNTID
	.align		4
.L_30:
        /*00f4*/ 	.byte	0x04, 0x10
        /*00f6*/ 	.short	(.L_32 - .L_31)
.L_31:
        /*00f8*/ 	.word	0x00000040
        /*00fc*/ 	.word	0x00000001
        /*0100*/ 	.word	0x00000001


	//----- nvinfo : EIATTR_CBANK_PARAM_SIZE
	.align		4
.L_32:
        /*0104*/ 	.byte	0x03, 0x19
        /*0106*/ 	.short	0x0030


	//----- nvinfo : EIATTR_PARAM_CBANK
	.align		4
        /*0108*/ 	.byte	0x04, 0x0a
        /*010a*/ 	.short	(.L_34 - .L_33)
	.align		4
.L_33:
        /*010c*/ 	.word	index@(.nv.constant0.triton_per_fused__native_batch_norm_legit_native_batch_norm_backward_2)
        /*0110*/ 	.short	0x0210
        /*0112*/ 	.short	0x0030


	//----- nvinfo : EIATTR_SW_WAR
	.align		4
.L_34:
        /*0114*/ 	.byte	0x04, 0x36
        /*0116*/ 	.short	(.L_36 - .L_35)
.L_35:
        /*0118*/ 	.word	0x00000008
.L_36:


//--------------------- .nv.callgraph             --------------------------
	.section	.nv.callgraph,"",@"SHT_CUDA_CALLGRAPH"
	.align	4
	.sectionentsize	8
	.align		4
        /*0000*/ 	.word	0x00000000
	.align		4
        /*0004*/ 	.word	0xffffffff
	.align		4
        /*0008*/ 	.word	0x00000000
	.align		4
        /*000c*/ 	.word	0xfffffffe
	.align		4
        /*0010*/ 	.word	0x00000000
	.align		4
        /*0014*/ 	.word	0xfffffffd
	.align		4
        /*0018*/ 	.word	0x00000000
	.align		4
        /*001c*/ 	.word	0xfffffffc


//--------------------- .nv.constant4             --------------------------
	.section	.nv.constant4,"a",@progbits
	.align	8
	.align		8
.nv.constant4:
        /*0000*/ 	.dword	_$_str


//--------------------- .text.triton_per_fused__native_batch_norm_legit_native_batch_norm_backward_2 --------------------------
	.section	.text.triton_per_fused__native_batch_norm_legit_native_batch_norm_backward_2,"ax",@progbits
	.align	128
        .global         triton_per_fused__native_batch_norm_legit_native_batch_norm_backward_2
        .type           triton_per_fused__native_batch_norm_legit_native_batch_norm_backward_2,@function
        .size           triton_per_fused__native_batch_norm_legit_native_batch_norm_backward_2,(.L_x_1 - triton_per_fused__native_batch_norm_legit_native_batch_norm_backward_2)
        .other          triton_per_fused__native_batch_norm_legit_native_batch_norm_backward_2,@"STO_CUDA_ENTRY STV_DEFAULT"
triton_per_fused__native_batch_norm_legit_native_batch_norm_backward_2:
.text.triton_per_fused__native_batch_norm_legit_native_batch_norm_backward_2:
[----:B------:R-:W0:Y:S02]  /*0000*/  LDC R1, c[0x0][0x28] ;  /* 0x00000a00ff017b82 */ /* 0x000e240000000800 */
[----:B------:R-:W1:Y:S01]  /*0010*/  S2R R0, SR_CTAID.X ;  /* 0x0000000000007919 */ /* 0x000e620000002500 */
[----:B------:R-:W2:Y:S01]  /*0020*/  LDC.64 R4, c[0x0][0x210] ;  /* 0x00008400ff047b82 */ /* 0x000ea20000000a00 */
[----:B------:R-:W-:Y:S01]  /*0030*/  ULDC.64 UR4, c[0x0][0x208] ;  /* 0x0000820000047ab9 */ /* 0x000fe20000000a00 */
[----:B------:R-:W3:Y:S01]  /*0040*/  S2R R14, SR_TID.X ;  /* 0x00000000000e7919 */ /* 0x000ee20000002100 */
[C---:B-1----:R-:W-:Y:S02]  /*0050*/  LEA.HI R2, R0.reuse, R0, RZ, 0x1 ;  /* 0x0000000000027211 */ /* 0x042fe400078f08ff */
[----:B------:R-:W-:Y:S02]  /*0060*/  ISETP.GE.AND P0, PT, R0, 0x8, PT ;  /* 0x000000080000780c */ /* 0x000fe40003f06270 */
[C---:B------:R-:W-:Y:S02]  /*0070*/  LOP3.LUT R7, R2.reuse, 0xffffffe, RZ, 0xc0, !PT ;  /* 0x0ffffffe02077812 */ /* 0x040fe400078ec0ff */
[----:B------:R-:W-:-:S02]  /*0080*/  SHF.L.U32 R6, R2, 0x5, RZ ;  /* 0x0000000502067819 */ /* 0x000fc400000006ff */
[----:B---3--:R-:W-:Y:S02]  /*0090*/  LOP3.LUT R3, R14, 0xf, RZ, 0xc0, !PT ;  /* 0x0000000f0e037812 */ /* 0x008fe400078ec0ff */
[----:B------:R-:W-:Y:S02]  /*00a0*/  IADD3 R2, -R7, R0, RZ ;  /* 0x0000000007027210 */ /* 0x000fe40007ffe1ff */
[----:B------:R-:W-:Y:S02]  /*00b0*/  LOP3.LUT R7, R6, 0xffffffc0, RZ, 0xc0, !PT ;  /* 0xffffffc006077812 */ /* 0x000fe400078ec0ff */
[----:B------:R-:W-:-:S04]  /*00c0*/  LEA R2, R2, R3, 0x4 ;  /* 0x0000000302027211 */ /* 0x000fc800078e20ff */
[----:B------:R-:W-:Y:S01]  /*00d0*/  IADD3 R7, R2, R7, RZ ;  /* 0x0000000702077210 */ /* 0x000fe20007ffe0ff */
[----:B------:R-:W-:-:S04]  /*00e0*/  HFMA2.MMA R2, -RZ, RZ, 0, 0 ;  /* 0x00000000ff027435 */ /* 0x000fc800000001ff */
[----:B--2---:R-:W-:-:S06]  /*00f0*/  IMAD.WIDE R4, R7, 0x4, R4 ;  /* 0x0000000407047825 */ /* 0x004fcc00078e0204 */
[----:B------:R-:W2:Y:S01]  /*0100*/  @!P0 LDG.E R2, desc[UR4][R4.64] ;  /* 0x0000000404028981 */ /* 0x000ea2000c1e1900 */
[----:B------:R-:W-:-:S06]  /*0110*/  MOV R8, RZ ;  /* 0x000000ff00087202 */ /* 0x000fcc0000000f00 */
[----:B------:R-:W3:Y:S01]  /*0120*/  @!P0 LDG.E R8, desc[UR4][R4.64] ;  /* 0x0000000404088981 */ /* 0x000ee2000c1e1900 */
[----:B------:R-:W-:Y:S01]  /*0130*/  HFMA2.MMA R20, -RZ, RZ, 1.375, 0 ;  /* 0x3d800000ff147435 */ /* 0x000fe200000001ff */
[----:B------:R-:W-:Y:S02]  /*0140*/  LOP3.LUT P1, RZ, R14, 0x3f, RZ, 0xc0, !PT ;  /* 0x0000003f0eff7812 */ /* 0x000fe4000782c0ff */
[C---:B------:R-:W-:Y:S02]  /*0150*/  LEA R3, R0.reuse, R3, 0x4 ;  /* 0x0000000300037211 */ /* 0x040fe400078e20ff */
[----:B------:R-:W-:Y:S02]  /*0160*/  ISETP.LT.AND P1, PT, R0, 0x8, !P1 ;  /* 0x000000080000780c */ /* 0x000fe40004f21270 */
[----:B--2---:R-:W-:-:S04]  /*0170*/  SEL R13, R2, RZ, !P0 ;  /* 0x000000ff020d7207 */ /* 0x004fc80004000000 */
[----:B------:R-:W-:Y:S02]  /*0180*/  FSEL R6, R13, RZ, !P0 ;  /* 0x000000ff0d067208 */ /* 0x000fe40004000000 */
[----:B---3--:R-:W-:-:S03]  /*0190*/  SEL R8, R8, RZ, !P0 ;  /* 0x000000ff08087207 */ /* 0x008fc60004000000 */
[----:B------:R-:W1:Y:S02]  /*01a0*/  SHFL.BFLY PT, R7, R6, 0x8, 0x1f ;  /* 0x0d001f0006077f89 */ /* 0x000e6400000e0000 */
[----:B-1----:R-:W-:-:S05]  /*01b0*/  FADD R7, R6, R7 ;  /* 0x0000000706077221 */ /* 0x002fca0000000000 */
[----:B------:R-:W1:Y:S02]  /*01c0*/  SHFL.BFLY PT, R2, R7, 0x4, 0x1f ;  /* 0x0c801f0007027f89 */ /* 0x000e6400000e0000 */
[----:B-1----:R-:W-:-:S05]  /*01d0*/  FADD R9, R7, R2 ;  /* 0x0000000207097221 */ /* 0x002fca0000000000 */
[----:B------:R-:W1:Y:S02]  /*01e0*/  SHFL.BFLY PT, R2, R9, 0x2, 0x1f ;  /* 0x0c401f0009027f89 */ /* 0x000e6400000e0000 */
[----:B-1----:R-:W-:-:S05]  /*01f0*/  FADD R10, R9, R2 ;  /* 0x00000002090a7221 */ /* 0x002fca0000000000 */
[----:B------:R-:W1:Y:S02]  /*0200*/  SHFL.BFLY PT, R11, R10, 0x1, 0x1f ;  /* 0x0c201f000a0b7f89 */ /* 0x000e6400000e0000 */
[----:B-1----:R-:W-:-:S04]  /*0210*/  FADD R2, R10, R11 ;  /* 0x0000000b0a027221 */ /* 0x002fc80000000000 */
[----:B------:R-:W-:-:S04]  /*0220*/  FMUL R2, R2, 0.0625 ;  /* 0x3d80000002027820 */ /* 0x000fc80000400000 */
[----:B------:R-:W-:Y:S02]  /*0230*/  FADD R4, R13, -R2 ;  /* 0x800000020d047221 */ /* 0x000fe40000000000 */
[----:B------:R-:W1:Y:S02]  /*0240*/  LDC.64 R12, c[0x0][0x228] ;  /* 0x00008a00ff0c7b82 */ /* 0x000e640000000a00 */
[----:B------:R-:W-:-:S05]  /*0250*/  FMUL R4, R4, R4 ;  /* 0x0000000404047220 */ /* 0x000fca0000400000 */
[----:B------:R-:W-:Y:S02]  /*0260*/  FSEL R11, R4, RZ, !P0 ;  /* 0x000000ff040b7208 */ /* 0x000fe40004000000 */
[----:B------:R-:W-:Y:S02]  /*0270*/  FSEL R4, R8, RZ, !P0 ;  /* 0x000000ff08047208 */ /* 0x000fe40004000000 */
[----:B------:R-:W-:Y:S01]  /*0280*/  LOP3.LUT P0, RZ, R14, 0x30, RZ, 0xc0, !PT ;  /* 0x000000300eff7812 */ /* 0x000fe2000780c0ff */
[----:B------:R-:W2:Y:S03]  /*0290*/  SHFL.BFLY PT, R6, R11, 0x8, 0x1f ;  /* 0x0d001f000b067f89 */ /* 0x000ea600000e0000 */
[----:B------:R-:W-:Y:S01]  /*02a0*/  ISETP.LT.AND P0, PT, R0, 0x8, !P0 ;  /* 0x000000080000780c */ /* 0x000fe20004701270 */
[----:B------:R-:W3:Y:S01]  /*02b0*/  SHFL.BFLY PT, R5, R4, 0x8, 0x1f ;  /* 0x0d001f0004057f89 */ /* 0x000ee200000e0000 */
[----:B-1----:R-:W-:-:S04]  /*02c0*/  IMAD.WIDE R12, R3, 0x4, R12 ;  /* 0x00000004030c7825 */ /* 0x002fc800078e020c */
[----:B--2---:R-:W-:Y:S01]  /*02d0*/  FADD R7, R11, R6 ;  /* 0x000000060b077221 */ /* 0x004fe20000000000 */
[----:B---3--:R-:W-:-:S04]  /*02e0*/  FADD R5, R4, R5 ;  /* 0x0000000504057221 */ /* 0x008fc80000000000 */
[----:B------:R-:W1:Y:S04]  /*02f0*/  SHFL.BFLY PT, R10, R7, 0x4, 0x1f ;  /* 0x0c801f00070a7f89 */ /* 0x000e6800000e0000 */
[----:B------:R-:W2:Y:S01]  /*0300*/  SHFL.BFLY PT, R6, R5, 0x4, 0x1f ;  /* 0x0c801f0005067f89 */ /* 0x000ea200000e0000 */
[----:B-1----:R-:W-:Y:S01]  /*0310*/  FADD R9, R7, R10 ;  /* 0x0000000a07097221 */ /* 0x002fe20000000000 */
[----:B--2---:R-:W-:-:S04]  /*0320*/  FADD R15, R5, R6 ;  /* 0x00000006050f7221 */ /* 0x004fc80000000000 */
[----:B------:R-:W1:Y:S01]  /*0330*/  SHFL.BFLY PT, R10, R9, 0x2, 0x1f ;  /* 0x0c401f00090a7f89 */ /* 0x000e6200000e0000 */
[----:B------:R-:W2:Y:S03]  /*0340*/  LDC.64 R4, c[0x0][0x220] ;  /* 0x00008800ff047b82 */ /* 0x000ea60000000a00 */
[----:B------:R-:W3:Y:S01]  /*0350*/  SHFL.BFLY PT, R6, R15, 0x2, 0x1f ;  /* 0x0c401f000f067f89 */ /* 0x000ee200000e0000 */
[----:B-1----:R-:W-:Y:S01]  /*0360*/  FADD R18, R9, R10 ;  /* 0x0000000a09127221 */ /* 0x002fe20000000000 */
[----:B--2---:R-:W-:-:S03]  /*0370*/  IMAD.WIDE R4, R0, 0x4, R4 ;  /* 0x0000000400047825 */ /* 0x004fc600078e0204 */
[----:B------:R-:W1:Y:S01]  /*0380*/  LDC.64 R10, c[0x0][0x230] ;  /* 0x00008c00ff0a7b82 */ /* 0x000e620000000a00 */
[----:B---3--:R-:W-:Y:S01]  /*0390*/  FADD R16, R15, R6 ;  /* 0x000000060f107221 */ /* 0x008fe20000000000 */
[----:B------:R-:W2:Y:S04]  /*03a0*/  SHFL.BFLY PT, R19, R18, 0x1, 0x1f ;  /* 0x0c201f0012137f89 */ /* 0x000ea800000e0000 */
[----:B------:R-:W3:Y:S02]  /*03b0*/  SHFL.BFLY PT, R17, R16, 0x1, 0x1f ;  /* 0x0c201f0010117f89 */ /* 0x000ee400000e0000 */
[----:B------:R-:W4:Y:S01]  /*03c0*/  LDC.64 R6, c[0x0][0x218] ;  /* 0x00008600ff067b82 */ /* 0x000f220000000a00 */
[----:B-1----:R-:W-:-:S04]  /*03d0*/  IMAD.WIDE R10, R0, 0x4, R10 ;  /* 0x00000004000a7825 */ /* 0x002fc800078e020a */
[----:B--2---:R-:W-:-:S04]  /*03e0*/  FADD R9, R18, R19 ;  /* 0x0000001312097221 */ /* 0x004fc80000000000 */
[----:B------:R-:W-:Y:S01]  /*03f0*/  FFMA R15, R9, R20, 9.9999997473787516356e-06 ;  /* 0x3727c5ac090f7423 */ /* 0x000fe20000000014 */
[----:B---3--:R-:W-:Y:S01]  /*0400*/  FADD R17, R16, R17 ;  /* 0x0000001110117221 */ /* 0x008fe20000000000 */
[----:B----4-:R-:W-:-:S04]  /*0410*/  IMAD.WIDE R6, R0, 0x4, R6 ;  /* 0x0000000400067825 */ /* 0x010fc800078e0206 */
[----:B------:R-:W-:Y:S01]  /*0420*/  FFMA R17, R17, -0.0625, R8 ;  /* 0xbd80000011117823 */ /* 0x000fe20000000008 */
[----:B------:R-:W1:Y:S04]  /*0430*/  MUFU.RSQ R15, R15 ;  /* 0x0000000f000f7308 */ /* 0x000e680000001400 */
[----:B------:R2:W-:Y:S04]  /*0440*/  @P0 STG.E desc[UR4][R12.64], R17 ;  /* 0x000000110c000986 */ /* 0x0005e8000c101904 */
[----:B-1----:R2:W-:Y:S04]  /*0450*/  @P1 STG.E desc[UR4][R10.64], R15 ;  /* 0x0000000f0a001986 */ /* 0x0025e8000c101904 */
[----:B------:R2:W-:Y:S01]  /*0460*/  @P1 STG.E desc[UR4][R6.64], R2 ;  /* 0x0000000206001986 */ /* 0x0005e2000c101904 */
[----:B------:R-:W-:Y:S05]  /*0470*/  @!P1 EXIT ;  /* 0x000000000000994d */ /* 0x000fea0003800000 */
[----:B------:R-:W-:Y:S01]  /*0480*/  STG.E desc[UR4][R4.64], R9 ;  /* 0x0000000904007986 */ /* 0x000fe2000c101904 */
[----:B------:R-:W-:Y:S05]  /*0490*/  EXIT ;  /* 0x000000000000794d */ /* 0x000fea0003800000 */
.L_x_0:
[----:B------:R-:W-:-:S00]  /*04a0*/  BRA `(.L_x_0) ;  /* 0xfffffffc00fc7947 */ /* 0x000fc0000383ffff */
[----:B------:R-:W-:-:S00]  /*04b0*/  NOP ;  /* 0x0000000000007918 */ /* 0x000fc00000000000 */
        /* <DEDUP_REMOVED lines=12> */
.L_x_1:


//--------------------- .nv.global.init           --------------------------
	.section	.nv.global.init,"aw",@progbits
.nv.global.init:
	.type		_$_str,@object
	.size		_$_str,(.L_0 - _$_str)
_$_str:
        /*0000*/ 	.byte	0x5f, 0x5f, 0x43, 0x55, 0x44, 0x41, 0x5f, 0x46, 0x54, 0x5a, 0x00
.L_0:


//--------------------- .nv.constant0.triton_per_fused__native_batch_norm_legit_native_batch_norm_backward_2 --------------------------
	.section	.nv.constant0.triton_per_fused__native_batch_norm_legit_native_batch_norm_backward_2,"a",@progbits
	.sectionflags	@""
	.align	4
.nv.constant0.triton_per_fused__native_batch_norm_legit_native_batch_norm_backward_2:
	.zero		576
